//
// Generated by NVIDIA NVVM Compiler
//
// Compiler Build ID: CL-36424714
// Cuda compilation tools, release 13.0, V13.0.88
// Based on NVVM 20.0.0
//

.version 9.0
.target sm_100
.address_size 64

	// .globl	_Z13calculateSinePfS_i
.global .align 4 .b8 __cudart_i2opi_f[24] = {65, 144, 67, 60, 153, 149, 98, 219, 192, 221, 52, 245, 209, 87, 39, 252, 41, 21, 68, 78, 110, 131, 249, 162};

.visible .entry _Z13calculateSinePfS_i(
	.param .u64 .ptr .align 1 _Z13calculateSinePfS_i_param_0,
	.param .u64 .ptr .align 1 _Z13calculateSinePfS_i_param_1,
	.param .u32 _Z13calculateSinePfS_i_param_2
)
{
	.local .align 4 .b8 	__local_depot0[28];
	.reg .b64 	%SP;
	.reg .b64 	%SPL;
	.reg .pred 	%p<10>;
	.reg .b32 	%r<45>;
	.reg .b32 	%f<28>;
	.reg .b64 	%rd<29>;
	.reg .b64 	%fd<3>;

	mov.u64 	%SPL, __local_depot0;
	ld.param.u64 	%rd9, [_Z13calculateSinePfS_i_param_0];
	ld.param.u64 	%rd10, [_Z13calculateSinePfS_i_param_1];
	ld.param.u32 	%r16, [_Z13calculateSinePfS_i_param_2];
	add.u64 	%rd1, %SPL, 0;
	mov.u32 	%r17, %ctaid.x;
	mov.u32 	%r18, %ntid.x;
	mov.u32 	%r19, %tid.x;
	mad.lo.s32 	%r1, %r17, %r18, %r19;
	setp.ge.s32 	%p1, %r1, %r16;
	@%p1 bra 	$L__BB0_10;
	cvta.to.global.u64 	%rd12, %rd9;
	mul.wide.s32 	%rd13, %r1, 4;
	add.s64 	%rd14, %rd12, %rd13;
	ld.global.f32 	%f1, [%rd14];
	mul.f32 	%f7, %f1, 0f3F22F983;
	cvt.rni.s32.f32 	%r44, %f7;
	cvt.rn.f32.s32 	%f8, %r44;
	fma.rn.f32 	%f9, %f8, 0fBFC90FDA, %f1;
	fma.rn.f32 	%f10, %f8, 0fB3A22168, %f9;
	fma.rn.f32 	%f27, %f8, 0fA7C234C5, %f10;
	abs.f32 	%f3, %f1;
	setp.ltu.f32 	%p2, %f3, 0f47CE4780;
	@%p2 bra 	$L__BB0_9;
	setp.neu.f32 	%p3, %f3, 0f7F800000;
	@%p3 bra 	$L__BB0_4;
	mov.f32 	%f13, 0f00000000;
	mul.rn.f32 	%f27, %f1, %f13;
	mov.b32 	%r44, 0;
	bra.uni 	$L__BB0_9;
$L__BB0_4:
	mov.b32 	%r3, %f1;
	shl.b32 	%r21, %r3, 8;
	or.b32  	%r4, %r21, -2147483648;
	mov.b64 	%rd28, 0;
	mov.b32 	%r41, 0;
	mov.u64 	%rd26, __cudart_i2opi_f;
	mov.u64 	%rd27, %rd1;
$L__BB0_5:
	.pragma "nounroll";
	ld.global.nc.u32 	%r22, [%rd26];
	mad.wide.u32 	%rd17, %r22, %r4, %rd28;
	shr.u64 	%rd28, %rd17, 32;
	st.local.u32 	[%rd27], %rd17;
	add.s32 	%r41, %r41, 1;
	add.s64 	%rd27, %rd27, 4;
	add.s64 	%rd26, %rd26, 4;
	setp.ne.s32 	%p4, %r41, 6;
	@%p4 bra 	$L__BB0_5;
	shr.u32 	%r23, %r3, 23;
	st.local.u32 	[%rd1+24], %rd28;
	and.b32  	%r7, %r23, 31;
	and.b32  	%r24, %r23, 224;
	add.s32 	%r25, %r24, -128;
	shr.u32 	%r26, %r25, 5;
	mul.wide.u32 	%rd18, %r26, 4;
	sub.s64 	%rd8, %rd1, %rd18;
	ld.local.u32 	%r42, [%rd8+24];
	ld.local.u32 	%r43, [%rd8+20];
	setp.eq.s32 	%p5, %r7, 0;
	@%p5 bra 	$L__BB0_8;
	shf.l.wrap.b32 	%r42, %r43, %r42, %r7;
	ld.local.u32 	%r27, [%rd8+16];
	shf.l.wrap.b32 	%r43, %r27, %r43, %r7;
$L__BB0_8:
	shr.u32 	%r28, %r42, 30;
	shf.l.wrap.b32 	%r29, %r43, %r42, 2;
	shl.b32 	%r30, %r43, 2;
	shr.u32 	%r31, %r29, 31;
	add.s32 	%r32, %r31, %r28;
	neg.s32 	%r33, %r32;
	setp.lt.s32 	%p6, %r3, 0;
	selp.b32 	%r44, %r33, %r32, %p6;
	xor.b32  	%r34, %r29, %r3;
	shr.s32 	%r35, %r29, 31;
	xor.b32  	%r36, %r35, %r29;
	xor.b32  	%r37, %r35, %r30;
	cvt.u64.u32 	%rd19, %r36;
	shl.b64 	%rd20, %rd19, 32;
	cvt.u64.u32 	%rd21, %r37;
	or.b64  	%rd22, %rd20, %rd21;
	cvt.rn.f64.s64 	%fd1, %rd22;
	mul.f64 	%fd2, %fd1, 0d3BF921FB54442D19;
	cvt.rn.f32.f64 	%f11, %fd2;
	neg.f32 	%f12, %f11;
	setp.lt.s32 	%p7, %r34, 0;
	selp.f32 	%f27, %f12, %f11, %p7;
$L__BB0_9:
	mul.rn.f32 	%f14, %f27, %f27;
	and.b32  	%r39, %r44, 1;
	setp.eq.b32 	%p8, %r39, 1;
	selp.f32 	%f15, 0f3F800000, %f27, %p8;
	fma.rn.f32 	%f16, %f14, %f15, 0f00000000;
	fma.rn.f32 	%f17, %f14, 0f37CBAC00, 0fBAB607ED;
	selp.f32 	%f18, %f17, 0fB94D4153, %p8;
	selp.f32 	%f19, 0f3D2AAABB, 0f3C0885E4, %p8;
	fma.rn.f32 	%f20, %f18, %f14, %f19;
	selp.f32 	%f21, 0fBEFFFFFF, 0fBE2AAAA8, %p8;
	fma.rn.f32 	%f22, %f20, %f14, %f21;
	fma.rn.f32 	%f23, %f22, %f16, %f15;
	and.b32  	%r40, %r44, 2;
	setp.eq.s32 	%p9, %r40, 0;
	mov.f32 	%f24, 0f00000000;
	sub.f32 	%f25, %f24, %f23;
	selp.f32 	%f26, %f23, %f25, %p9;
	cvta.to.global.u64 	%rd23, %rd10;
	add.s64 	%rd25, %rd23, %rd13;
	st.global.f32 	[%rd25], %f26;
$L__BB0_10:
	ret;

}


// ===== COMPILED SASS (sm_100) =====

	.target	sm_100

	.elftype	@"ET_EXEC"


//--------------------- .note.nv.tkinfo           --------------------------
	.section	.note.nv.tkinfo,"",@"SHT_NOTE"
	.sectionflags	@"SHF_NOTE_NV_TKINFO"
	.tkinfo
        /*0018*/ 	.word	0x00000002
        /*0030*/ 	.string	""
        /*0030*/ 	.string	"ptxas"
        /*0030*/ 	.string	"Cuda compilation tools, release 13.0, V13.0.88"
        /*0030*/ 	.string	"Build cuda_13.0.r13.0/compiler.36424714_0"
        /*0030*/ 	.string	"-arch sm_100 -m 64 "



//--------------------- .note.nv.cuinfo           --------------------------
	.section	.note.nv.cuinfo,"",@"SHT_NOTE"
	.sectionflags	@"SHF_NOTE_NV_CUINFO"
        /*0018*/ 	.short	0x0002
        /*001a*/ 	.short	0x0064
        /*001c*/ 	.short	0x0082
	.zero		2


//--------------------- .nv.info                  --------------------------
	.section	.nv.info,"",@"SHT_CUDA_INFO"
	.align	4


	//----- nvinfo : EIATTR_REGCOUNT
	.align		4
        /*0000*/ 	.byte	0x04, 0x2f
        /*0002*/ 	.short	(.L_2 - .L_1)
	.align		4
.L_1:
        /*0004*/ 	.word	index@(_Z13calculateSinePfS_i)
        /*0008*/ 	.word	0x00000012


	//----- nvinfo : EIATTR_FRAME_SIZE
	.align		4
.L_2:
        /*000c*/ 	.byte	0x04, 0x11
        /*000e*/ 	.short	(.L_4 - .L_3)
	.align		4
.L_3:
        /*0010*/ 	.word	index@(_Z13calculateSinePfS_i)
        /*0014*/ 	.word	0x00000000


	//----- nvinfo : EIATTR_MIN_STACK_SIZE
	.align		4
.L_4:
        /*0018*/ 	.byte	0x04, 0x12
        /*001a*/ 	.short	(.L_6 - .L_5)
	.align		4
.L_5:
        /*001c*/ 	.word	index@(_Z13calculateSinePfS_i)
        /*0020*/ 	.word	0x00000000
.L_6:


//--------------------- .nv.compat                --------------------------
	.section	.nv.compat,"",@"SHT_CUDA_COMPAT_INFO"
	.align	4
        /*0000*/ 	.byte	0x02, 0x09, 0x00, 0x00, 0x02, 0x02, 0x01, 0x00, 0x02, 0x05, 0x05, 0x00, 0x03, 0x07, 0x01, 0x01
        /*0010*/ 	.byte	0x02, 0x03, 0x00, 0x00, 0x02, 0x06, 0x01, 0x00, 0x04, 0x0b, 0x08, 0x00, 0x01, 0x00, 0x00, 0x00
        /*0020*/ 	.byte	0x00, 0x00, 0x00, 0x00


//--------------------- .nv.info._Z13calculateSinePfS_i --------------------------
	.section	.nv.info._Z13calculateSinePfS_i,"",@"SHT_CUDA_INFO"
	.sectionflags	@""
	.align	4


	//----- nvinfo : EIATTR_CUDA_API_VERSION
	.align		4
        /*0000*/ 	.byte	0x04, 0x37
        /*0002*/ 	.short	(.L_8 - .L_7)
.L_7:
        /*0004*/ 	.word	0x00000082


	//----- nvinfo : EIATTR_KPARAM_INFO
	.align		4
.L_8:
        /*0008*/ 	.byte	0x04, 0x17
        /*000a*/ 	.short	(.L_10 - .L_9)
.L_9:
        /*000c*/ 	.word	0x00000000
        /*0010*/ 	.short	0x0002
        /*0012*/ 	.short	0x0010
        /*0014*/ 	.byte	0x00, 0xf0, 0x11, 0x00


	//----- nvinfo : EIATTR_KPARAM_INFO
	.align		4
.L_10:
        /*0018*/ 	.byte	0x04, 0x17
        /*001a*/ 	.short	(.L_12 - .L_11)
.L_11:
        /*001c*/ 	.word	0x00000000
        /*0020*/ 	.short	0x0001
        /*0022*/ 	.short	0x0008
        /*0024*/ 	.byte	0x00, 0xf5, 0x21, 0x00


	//----- nvinfo : EIATTR_KPARAM_INFO
	.align		4
.L_12:
        /*0028*/ 	.byte	0x04, 0x17
        /*002a*/ 	.short	(.L_14 - .L_13)
.L_13:
        /*002c*/ 	.word	0x00000000
        /*0030*/ 	.short	0x0000
        /*0032*/ 	.short	0x0000
        /*0034*/ 	.byte	0x00, 0xf5, 0x21, 0x00


	//----- nvinfo : EIATTR_SPARSE_MMA_MASK
	.align		4
.L_14:
        /*0038*/ 	.byte	0x03, 0x50
        /*003a*/ 	.short	0x0000


	//----- nvinfo : EIATTR_MAXREG_COUNT
	.align		4
        /*003c*/ 	.byte	0x03, 0x1b
        /*003e*/ 	.short	0x00ff


	//----- nvinfo : EIATTR_MERCURY_ISA_VERSION
	.align		4
        /*0040*/ 	.byte	0x03, 0x5f
        /*0042*/ 	.short	0x0101


	//----- nvinfo : EIATTR_VRC_CTA_INIT_COUNT
	.align		4
        /*0044*/ 	.byte	0x02, 0x4a
	.zero		1
	.zero		1


	//----- nvinfo : EIATTR_EXIT_INSTR_OFFSETS
	.align		4
        /*0048*/ 	.byte	0x04, 0x1c
        /*004a*/ 	.short	(.L_16 - .L_15)


	//   ....[0]....
.L_15:
        /*004c*/ 	.word	0x00000070


	//   ....[1]....
        /*0050*/ 	.word	0x000008a0


	//----- nvinfo : EIATTR_CRS_STACK_SIZE
	.align		4
.L_16:
        /*0054*/ 	.byte	0x04, 0x1e
        /*0056*/ 	.short	(.L_18 - .L_17)
.L_17:
        /*0058*/ 	.word	0x00000000


	//----- nvinfo : EIATTR_CBANK_PARAM_SIZE
	.align		4
.L_18:
        /*005c*/ 	.byte	0x03, 0x19
        /*005e*/ 	.short	0x0014


	//----- nvinfo : EIATTR_PARAM_CBANK
	.align		4
        /*0060*/ 	.byte	0x04, 0x0a
        /*0062*/ 	.short	(.L_20 - .L_19)
	.align		4
.L_19:
        /*0064*/ 	.word	index@(.nv.constant0._Z13calculateSinePfS_i)
        /*0068*/ 	.short	0x0380
        /*006a*/ 	.short	0x0014


	//----- nvinfo : EIATTR_SW_WAR
	.align		4
.L_20:
        /*006c*/ 	.byte	0x04, 0x36
        /*006e*/ 	.short	(.L_22 - .L_21)
.L_21:
        /*0070*/ 	.word	0x00000008
.L_22:


//--------------------- .nv.callgraph             --------------------------
	.section	.nv.callgraph,"",@"SHT_CUDA_CALLGRAPH"
	.align	4
	.sectionentsize	8
	.align		4
        /*0000*/ 	.word	0x00000000
	.align		4
        /*0004*/ 	.word	0xffffffff
	.align		4
        /*0008*/ 	.word	0x00000000
	.align		4
        /*000c*/ 	.word	0xfffffffe
	.align		4
        /*0010*/ 	.word	0x00000000
	.align		4
        /*0014*/ 	.word	0xfffffffd
	.align		4
        /*0018*/ 	.word	0x00000000
	.align		4
        /*001c*/ 	.word	0xfffffffc


//--------------------- .nv.constant4             --------------------------
	.section	.nv.constant4,"a",@progbits
	.align	8
	.align		8
.nv.constant4:
        /*0000*/ 	.dword	__cudart_i2opi_f


//--------------------- .text._Z13calculateSinePfS_i --------------------------
	.section	.text._Z13calculateSinePfS_i,"ax",@progbits
	.align	128
        .global         _Z13calculateSinePfS_i
        .type           _Z13calculateSinePfS_i,@function
        .size           _Z13calculateSinePfS_i,(.L_x_6 - _Z13calculateSinePfS_i)
        .other          _Z13calculateSinePfS_i,@"STO_CUDA_ENTRY STV_DEFAULT"
_Z13calculateSinePfS_i:
.text._Z13calculateSinePfS_i:
[----:B------:R-:W-:Y:S01]  /*0000*/  LDC R1, c[0x0][0x37c] ;  /* 0x0000df00ff017b82 */ /* 0x000fe20000000800 */
[----:B------:R-:W0:Y:S07]  /*0010*/  S2R R3, SR_TID.X ;  /* 0x0000000000037919 */ /* 0x000e2e0000002100 */
[----:B------:R-:W0:Y:S01]  /*0020*/  S2UR UR4, SR_CTAID.X ;  /* 0x00000000000479c3 */ /* 0x000e220000002500 */
[----:B------:R-:W1:Y:S07]  /*0030*/  LDCU UR5, c[0x0][0x390] ;  /* 0x00007200ff0577ac */ /* 0x000e6e0008000800 */
[----:B------:R-:W0:Y:S02]  /*0040*/  LDC R2, c[0x0][0x360] ;  /* 0x0000d800ff027b82 */ /* 0x000e240000000800 */
[----:B0-----:R-:W-:-:S05]  /*0050*/  IMAD R2, R2, UR4, R3 ;  /* 0x0000000402027c24 */ /* 0x001fca000f8e0203 */
[----:B-1----:R-:W-:-:S13]  /*0060*/  ISETP.GE.AND P0, PT, R2, UR5, PT ;  /* 0x0000000502007c0c */ /* 0x002fda000bf06270 */
[----:B------:R-:W-:Y:S05]  /*0070*/  @P0 EXIT ;  /* 0x000000000000094d */ /* 0x000fea0003800000 */
[----:B------:R-:W0:Y:S01]  /*0080*/  LDC.64 R4, c[0x0][0x380] ;  /* 0x0000e000ff047b82 */ /* 0x000e220000000a00 */
[----:B------:R-:W1:Y:S01]  /*0090*/  LDCU.64 UR6, c[0x0][0x358] ;  /* 0x00006b00ff0677ac */ /* 0x000e620008000a00 */
[----:B0-----:R-:W-:-:S05]  /*00a0*/  IMAD.WIDE R4, R2, 0x4, R4 ;  /* 0x0000000402047825 */ /* 0x001fca00078e0204 */
[----:B-1----:R-:W2:Y:S01]  /*00b0*/  LDG.E R0, desc[UR6][R4.64] ;  /* 0x0000000604007981 */ /* 0x002ea2000c1e1900 */
[----:B------:R-:W-:Y:S01]  /*00c0*/  BSSY.RECONVERGENT B0, `(.L_x_0) ;  /* 0x0000069000007945 */ /* 0x000fe20003800200 */
[C---:B--2---:R-:W-:Y:S01]  /*00d0*/  FMUL R3, R0.reuse, 0.63661974668502807617 ;  /* 0x3f22f98300037820 */ /* 0x044fe20000400000 */
[----:B------:R-:W-:-:S05]  /*00e0*/  FSETP.GE.AND P0, PT, |R0|, 105615, PT ;  /* 0x47ce47800000780b */ /* 0x000fca0003f06200 */
[----:B------:R-:W0:Y:S02]  /*00f0*/  F2I.NTZ R3, R3 ;  /* 0x0000000300037305 */ /* 0x000e240000203100 */
[----:B0-----:R-:W-:-:S05]  /*0100*/  I2FP.F32.S32 R7, R3 ;  /* 0x0000000300077245 */ /* 0x001fca0000201400 */
[----:B------:R-:W-:-:S04]  /*0110*/  FFMA R6, R7, -1.5707962512969970703, R0 ;  /* 0xbfc90fda07067823 */ /* 0x000fc80000000000 */
[----:B------:R-:W-:-:S04]  /*0120*/  FFMA R6, R7, -7.5497894158615963534e-08, R6 ;  /* 0xb3a2216807067823 */ /* 0x000fc80000000006 */
[----:B------:R-:W-:Y:S01]  /*0130*/  FFMA R6, R7, -5.3903029534742383927e-15, R6 ;  /* 0xa7c234c507067823 */ /* 0x000fe20000000006 */
[----:B------:R-:W-:Y:S06]  /*0140*/  @!P0 BRA `(.L_x_1) ;  /* 0x0000000400808947 */ /* 0x000fec0003800000 */
[----:B------:R-:W-:-:S13]  /*0150*/  FSETP.NEU.AND P0, PT, |R0|, +INF , PT ;  /* 0x7f8000000000780b */ /* 0x000fda0003f0d200 */
[----:B------:R-:W-:Y:S01]  /*0160*/  @!P0 FMUL R6, RZ, R0 ;  /* 0x00000000ff068220 */ /* 0x000fe20000400000 */
[----:B------:R-:W-:Y:S01]  /*0170*/  @!P0 IMAD.MOV.U32 R3, RZ, RZ, RZ ;  /* 0x000000ffff038224 */ /* 0x000fe200078e00ff */
[----:B------:R-:W-:Y:S06]  /*0180*/  @!P0 BRA `(.L_x_1) ;  /* 0x0000000400708947 */ /* 0x000fec0003800000 */
[----:B------:R-:W-:Y:S01]  /*0190*/  IMAD.SHL.U32 R3, R0, 0x100, RZ ;  /* 0x0000010000037824 */ /* 0x000fe200078e00ff */
[----:B------:R-:W0:Y:S01]  /*01a0*/  LDCU.64 UR8, c[0x4][URZ] ;  /* 0x01000000ff0877ac */ /* 0x000e220008000a00 */
[----:B------:R-:W-:Y:S02]  /*01b0*/  IMAD.MOV.U32 R11, RZ, RZ, RZ ;  /* 0x000000ffff0b7224 */ /* 0x000fe400078e00ff */
[----:B------:R-:W-:Y:S01]  /*01c0*/  IMAD.MOV.U32 R8, RZ, RZ, RZ ;  /* 0x000000ffff087224 */ /* 0x000fe200078e00ff */
[----:B------:R-:W-:Y:S01]  /*01d0*/  LOP3.LUT R3, R3, 0x80000000, RZ, 0xfc, !PT ;  /* 0x8000000003037812 */ /* 0x000fe200078efcff */
[----:B------:R-:W-:Y:S01]  /*01e0*/  UMOV UR5, URZ ;  /* 0x000000ff00057c82 */ /* 0x000fe20008000000 */
[----:B------:R-:W-:-:S05]  /*01f0*/  UMOV UR4, URZ ;  /* 0x000000ff00047c82 */ /* 0x000fca0008000000 */
.L_x_2:
[----:B0-----:R-:W-:Y:S01]  /*0200*/  IMAD.U32 R6, RZ, RZ, UR8 ;  /* 0x00000008ff067e24 */ /* 0x001fe2000f8e00ff */
[----:B------:R-:W-:-:S05]  /*0210*/  MOV R7, UR9 ;  /* 0x0000000900077c02 */ /* 0x000fca0008000f00 */
[----:B------:R-:W2:Y:S01]  /*0220*/  LDG.E.CONSTANT R4, desc[UR6][R6.64] ;  /* 0x0000000606047981 */ /* 0x000ea2000c1e9900 */
[----:B------:R-:W-:Y:S01]  /*0230*/  UIADD3 UR4, UPT, UPT, UR4, 0x1, URZ ;  /* 0x0000000104047890 */ /* 0x000fe2000fffe0ff */
[C---:B------:R-:W-:Y:S01]  /*0240*/  ISETP.EQ.AND P0, PT, R8.reuse, RZ, PT ;  /* 0x000000ff0800720c */ /* 0x040fe20003f02270 */
[----:B------:R-:W-:Y:S01]  /*0250*/  UIADD3 UR8, UP1, UPT, UR8, 0x4, URZ ;  /* 0x0000000408087890 */ /* 0x000fe2000ff3e0ff */
[C---:B------:R-:W-:Y:S01]  /*0260*/  ISETP.EQ.AND P1, PT, R8.reuse, 0x4, PT ;  /* 0x000000040800780c */ /* 0x040fe20003f22270 */
[----:B------:R-:W-:Y:S01]  /*0270*/  UISETP.NE.AND UP0, UPT, UR4, 0x6, UPT ;  /* 0x000000060400788c */ /* 0x000fe2000bf05270 */
[C---:B------:R-:W-:Y:S01]  /*0280*/  ISETP.EQ.AND P2, PT, R8.reuse, 0x8, PT ;  /* 0x000000080800780c */ /* 0x040fe20003f42270 */
[----:B------:R-:W-:Y:S01]  /*0290*/  UIADD3.X UR9, UPT, UPT, URZ, UR9, URZ, UP1, !UPT ;  /* 0x00000009ff097290 */ /* 0x000fe20008ffe4ff */
[C---:B------:R-:W-:Y:S02]  /*02a0*/  ISETP.EQ.AND P3, PT, R8.reuse, 0xc, PT ;  /* 0x0000000c0800780c */ /* 0x040fe40003f62270 */
[----:B------:R-:W-:-:S02]  /*02b0*/  ISETP.EQ.AND P4, PT, R8, 0x10, PT ;  /* 0x000000100800780c */ /* 0x000fc40003f82270 */
[C---:B------:R-:W-:Y:S01]  /*02c0*/  ISETP.EQ.AND P5, PT, R8.reuse, 0x14, PT ;  /* 0x000000140800780c */ /* 0x040fe20003fa2270 */
[----:B------:R-:W-:Y:S02]  /*02d0*/  VIADD R8, R8, 0x4 ;  /* 0x0000000408087836 */ /* 0x000fe40000000000 */
[----:B--2---:R-:W-:-:S03]  /*02e0*/  IMAD.WIDE.U32 R4, R4, R3, RZ ;  /* 0x0000000304047225 */ /* 0x004fc600078e00ff */
[----:B------:R-:W-:-:S04]  /*02f0*/  IADD3 R4, P6, PT, R4, R11, RZ ;  /* 0x0000000b04047210 */ /* 0x000fc80007fde0ff */
[----:B------:R-:W-:Y:S01]  /*0300*/  IADD3.X R11, PT, PT, R5, UR5, RZ, P6, !PT ;  /* 0x00000005050b7c10 */ /* 0x000fe2000b7fe4ff */
[--C-:B------:R-:W-:Y:S01]  /*0310*/  @P0 IMAD.MOV.U32 R9, RZ, RZ, R4.reuse ;  /* 0x000000ffff090224 */ /* 0x100fe200078e0004 */
[----:B------:R-:W-:Y:S01]  /*0320*/  @P4 MOV R14, R4 ;  /* 0x00000004000e4202 */ /* 0x000fe20000000f00 */
[--C-:B------:R-:W-:Y:S02]  /*0330*/  @P1 IMAD.MOV.U32 R10, RZ, RZ, R4.reuse ;  /* 0x000000ffff0a1224 */ /* 0x100fe400078e0004 */
[--C-:B------:R-:W-:Y:S02]  /*0340*/  @P2 IMAD.MOV.U32 R12, RZ, RZ, R4.reuse ;  /* 0x000000ffff0c2224 */ /* 0x100fe400078e0004 */
[--C-:B------:R-:W-:Y:S02]  /*0350*/  @P3 IMAD.MOV.U32 R13, RZ, RZ, R4.reuse ;  /* 0x000000ffff0d3224 */ /* 0x100fe400078e0004 */
[----:B------:R-:W-:Y:S01]  /*0360*/  @P5 IMAD.MOV.U32 R15, RZ, RZ, R4 ;  /* 0x000000ffff0f5224 */ /* 0x000fe200078e0004 */
[----:B------:R-:W-:Y:S06]  /*0370*/  BRA.U UP0, `(.L_x_2) ;  /* 0xfffffffd00a07547 */ /* 0x000fec000b83ffff */
[----:B------:R-:W-:Y:S01]  /*0380*/  SHF.R.U32.HI R3, RZ, 0x17, R0 ;  /* 0x00000017ff037819 */ /* 0x000fe20000011600 */
[----:B------:R-:W-:Y:S03]  /*0390*/  BSSY.RECONVERGENT B1, `(.L_x_3) ;  /* 0x0000029000017945 */ /* 0x000fe60003800200 */
[C---:B------:R-:W-:Y:S02]  /*03a0*/  LOP3.LUT R4, R3.reuse, 0xe0, RZ, 0xc0, !PT ;  /* 0x000000e003047812 */ /* 0x040fe400078ec0ff */
[----:B------:R-:W-:-:S03]  /*03b0*/  LOP3.LUT P6, RZ, R3, 0x1f, RZ, 0xc0, !PT ;  /* 0x0000001f03ff7812 */ /* 0x000fc600078cc0ff */
[----:B------:R-:W-:-:S05]  /*03c0*/  VIADD R4, R4, 0xffffff80 ;  /* 0xffffff8004047836 */ /* 0x000fca0000000000 */
[----:B------:R-:W-:-:S05]  /*03d0*/  SHF.R.U32.HI R4, RZ, 0x5, R4 ;  /* 0x00000005ff047819 */ /* 0x000fca0000011604 */
[----:B------:R-:W-:-:S05]  /*03e0*/  IMAD.U32 R6, R4, -0x4, RZ ;  /* 0xfffffffc04067824 */ /* 0x000fca00078e00ff */
[C---:B------:R-:W-:Y:S02]  /*03f0*/  ISETP.EQ.AND P3, PT, R6.reuse, -0x18, PT ;  /* 0xffffffe80600780c */ /* 0x040fe40003f62270 */
[C---:B------:R-:W-:Y:S02]  /*0400*/  ISETP.EQ.AND P4, PT, R6.reuse, -0x14, PT ;  /* 0xffffffec0600780c */ /* 0x040fe40003f82270 */
[C---:B------:R-:W-:Y:S02]  /*0410*/  ISETP.EQ.AND P2, PT, R6.reuse, -0x10, PT ;  /* 0xfffffff00600780c */ /* 0x040fe40003f42270 */
[C---:B------:R-:W-:Y:S02]  /*0420*/  ISETP.EQ.AND P1, PT, R6.reuse, -0xc, PT ;  /* 0xfffffff40600780c */ /* 0x040fe40003f22270 */
[C---:B------:R-:W-:Y:S02]  /*0430*/  ISETP.EQ.AND P0, PT, R6.reuse, -0x8, PT ;  /* 0xfffffff80600780c */ /* 0x040fe40003f02270 */
[----:B------:R-:W-:-:S03]  /*0440*/  ISETP.EQ.AND P5, PT, R6, RZ, PT ;  /* 0x000000ff0600720c */ /* 0x000fc60003fa2270 */
[----:B------:R-:W-:Y:S02]  /*0450*/  @P3 MOV R4, R9 ;  /* 0x0000000900043202 */ /* 0x000fe40000000f00 */
[C---:B------:R-:W-:Y:S01]  /*0460*/  ISETP.EQ.AND P3, PT, R6.reuse, -0x4, PT ;  /* 0xfffffffc0600780c */ /* 0x040fe20003f62270 */
[----:B------:R-:W-:Y:S02]  /*0470*/  @P4 IMAD.MOV.U32 R5, RZ, RZ, R9 ;  /* 0x000000ffff054224 */ /* 0x000fe400078e0009 */
[----:B------:R-:W-:Y:S01]  /*0480*/  @P4 IMAD.MOV.U32 R4, RZ, RZ, R10 ;  /* 0x000000ffff044224 */ /* 0x000fe200078e000a */
[----:B------:R-:W-:Y:S01]  /*0490*/  ISETP.EQ.AND P4, PT, R6, 0x4, PT ;  /* 0x000000040600780c */ /* 0x000fe20003f82270 */
[----:B------:R-:W-:Y:S02]  /*04a0*/  @P2 IMAD.MOV.U32 R4, RZ, RZ, R12 ;  /* 0x000000ffff042224 */ /* 0x000fe400078e000c */
[----:B------:R-:W-:Y:S02]  /*04b0*/  @P1 IMAD.MOV.U32 R4, RZ, RZ, R13 ;  /* 0x000000ffff041224 */ /* 0x000fe400078e000d */
[----:B------:R-:W-:-:S02]  /*04c0*/  @P0 IMAD.MOV.U32 R4, RZ, RZ, R14 ;  /* 0x000000ffff040224 */ /* 0x000fc400078e000e */
[----:B------:R-:W-:Y:S01]  /*04d0*/  @P2 IMAD.MOV.U32 R5, RZ, RZ, R10 ;  /* 0x000000ffff052224 */ /* 0x000fe200078e000a */
[----:B------:R-:W-:Y:S01]  /*04e0*/  @P1 MOV R5, R12 ;  /* 0x0000000c00051202 */ /* 0x000fe20000000f00 */
[----:B------:R-:W-:Y:S01]  /*04f0*/  @P0 IMAD.MOV.U32 R5, RZ, RZ, R13 ;  /* 0x000000ffff050224 */ /* 0x000fe200078e000d */
[----:B------:R-:W-:Y:S01]  /*0500*/  @P3 MOV R4, R15 ;  /* 0x0000000f00043202 */ /* 0x000fe20000000f00 */
[----:B------:R-:W-:Y:S02]  /*0510*/  @P5 IMAD.MOV.U32 R4, RZ, RZ, R11 ;  /* 0x000000ffff045224 */ /* 0x000fe400078e000b */
[----:B------:R-:W-:Y:S02]  /*0520*/  @P3 IMAD.MOV.U32 R5, RZ, RZ, R14 ;  /* 0x000000ffff053224 */ /* 0x000fe400078e000e */
[----:B------:R-:W-:Y:S02]  /*0530*/  @P5 IMAD.MOV.U32 R5, RZ, RZ, R15 ;  /* 0x000000ffff055224 */ /* 0x000fe400078e000f */
[----:B------:R-:W-:-:S02]  /*0540*/  @P4 IMAD.MOV.U32 R5, RZ, RZ, R11 ;  /* 0x000000ffff054224 */ /* 0x000fc400078e000b */
[----:B------:R-:W-:Y:S01]  /*0550*/  IMAD.MOV.U32 R8, RZ, RZ, R4 ;  /* 0x000000ffff087224 */ /* 0x000fe200078e0004 */
[----:B------:R-:W-:Y:S06]  /*0560*/  @!P6 BRA `(.L_x_4) ;  /* 0x00000000002ce947 */ /* 0x000fec0003800000 */
[----:B------:R-:W-:Y:S01]  /*0570*/  @P2 MOV R4, R9 ;  /* 0x0000000900042202 */ /* 0x000fe20000000f00 */
[----:B------:R-:W-:Y:S01]  /*0580*/  @P1 IMAD.MOV.U32 R4, RZ, RZ, R10 ;  /* 0x000000ffff041224 */ /* 0x000fe200078e000a */
[----:B------:R-:W-:Y:S01]  /*0590*/  LOP3.LUT R3, R3, 0x1f, RZ, 0xc0, !PT ;  /* 0x0000001f03037812 */ /* 0x000fe200078ec0ff */
[----:B------:R-:W-:Y:S01]  /*05a0*/  @P0 IMAD.MOV.U32 R4, RZ, RZ, R12 ;  /* 0x000000ffff040224 */ /* 0x000fe200078e000c */
[----:B------:R-:W-:Y:S01]  /*05b0*/  ISETP.EQ.AND P0, PT, R6, 0x8, PT ;  /* 0x000000080600780c */ /* 0x000fe20003f02270 */
[----:B------:R-:W-:Y:S01]  /*05c0*/  @P3 IMAD.MOV.U32 R4, RZ, RZ, R13 ;  /* 0x000000ffff043224 */ /* 0x000fe200078e000d */
[----:B------:R-:W-:Y:S01]  /*05d0*/  SHF.L.W.U32.HI R8, R5, R3, R8 ;  /* 0x0000000305087219 */ /* 0x000fe20000010e08 */
[----:B------:R-:W-:Y:S01]  /*05e0*/  @P5 IMAD.MOV.U32 R4, RZ, RZ, R14 ;  /* 0x000000ffff045224 */ /* 0x000fe200078e000e */
[----:B------:R-:W-:-:S09]  /*05f0*/  @P4 MOV R4, R15 ;  /* 0x0000000f00044202 */ /* 0x000fd20000000f00 */
[----:B------:R-:W-:-:S05]  /*0600*/  @P0 IMAD.MOV.U32 R4, RZ, RZ, R11 ;  /* 0x000000ffff040224 */ /* 0x000fca00078e000b */
[----:B------:R-:W-:-:S07]  /*0610*/  SHF.L.W.U32.HI R5, R4, R3, R5 ;  /* 0x0000000304057219 */ /* 0x000fce0000010e05 */
.L_x_4:
[----:B------:R-:W-:Y:S05]  /*0620*/  BSYNC.RECONVERGENT B1 ;  /* 0x0000000000017941 */ /* 0x000fea0003800200 */
.L_x_3:
[C---:B------:R-:W-:Y:S01]  /*0630*/  SHF.L.W.U32.HI R9, R5.reuse, 0x2, R8 ;  /* 0x0000000205097819 */ /* 0x040fe20000010e08 */
[----:B------:R-:W-:Y:S01]  /*0640*/  IMAD.SHL.U32 R5, R5, 0x4, RZ ;  /* 0x0000000405057824 */ /* 0x000fe200078e00ff */
[----:B------:R-:W-:Y:S01]  /*0650*/  UMOV UR4, 0x54442d19 ;  /* 0x54442d1900047882 */ /* 0x000fe20000000000 */
[----:B------:R-:W-:Y:S01]  /*0660*/  UMOV UR5, 0x3bf921fb ;  /* 0x3bf921fb00057882 */ /* 0x000fe20000000000 */
[----:B------:R-:W-:Y:S02]  /*0670*/  SHF.R.S32.HI R4, RZ, 0x1f, R9 ;  /* 0x0000001fff047819 */ /* 0x000fe40000011409 */
[----:B------:R-:W-:Y:S02]  /*0680*/  ISETP.GE.AND P0, PT, R0, RZ, PT ;  /* 0x000000ff0000720c */ /* 0x000fe40003f06270 */
[C---:B------:R-:W-:Y:S02]  /*0690*/  LOP3.LUT R6, R4.reuse, R5, RZ, 0x3c, !PT ;  /* 0x0000000504067212 */ /* 0x040fe400078e3cff */
[----:B------:R-:W-:-:S02]  /*06a0*/  LOP3.LUT R7, R4, R9, RZ, 0x3c, !PT ;  /* 0x0000000904077212 */ /* 0x000fc400078e3cff */
[----:B------:R-:W-:Y:S02]  /*06b0*/  SHF.R.U32.HI R3, RZ, 0x1e, R8 ;  /* 0x0000001eff037819 */ /* 0x000fe40000011608 */
[----:B------:R-:W0:Y:S01]  /*06c0*/  I2F.F64.S64 R4, R6 ;  /* 0x0000000600047312 */ /* 0x000e220000301c00 */
[C---:B------:R-:W-:Y:S02]  /*06d0*/  LOP3.LUT R0, R9.reuse, R0, RZ, 0x3c, !PT ;  /* 0x0000000009007212 */ /* 0x040fe400078e3cff */
[----:B------:R-:W-:Y:S02]  /*06e0*/  LEA.HI R3, R9, R3, RZ, 0x1 ;  /* 0x0000000309037211 */ /* 0x000fe400078f08ff */
[----:B------:R-:W-:-:S03]  /*06f0*/  ISETP.GE.AND P1, PT, R0, RZ, PT ;  /* 0x000000ff0000720c */ /* 0x000fc60003f26270 */
[----:B------:R-:W-:-:S04]  /*0700*/  IMAD.MOV R0, RZ, RZ, -R3 ;  /* 0x000000ffff007224 */ /* 0x000fc800078e0a03 */
[----:B------:R-:W-:Y:S01]  /*0710*/  @!P0 IMAD.MOV.U32 R3, RZ, RZ, R0 ;  /* 0x000000ffff038224 */ /* 0x000fe200078e0000 */
[----:B0-----:R-:W-:-:S10]  /*0720*/  DMUL R4, R4, UR4 ;  /* 0x0000000404047c28 */ /* 0x001fd40008000000 */
[----:B------:R-:W0:Y:S02]  /*0730*/  F2F.F32.F64 R4, R4 ;  /* 0x0000000400047310 */ /* 0x000e240000301000 */
[----:B0-----:R-:W-:-:S07]  /*0740*/  FSEL R6, -R4, R4, !P1 ;  /* 0x0000000404067208 */ /* 0x001fce0004800100 */
.L_x_1:
[----:B------:R-:W-:Y:S05]  /*0750*/  BSYNC.RECONVERGENT B0 ;  /* 0x0000000000007941 */ /* 0x000fea0003800200 */
.L_x_0:
[----:B------:R-:W-:Y:S01]  /*0760*/  MOV R0, 0x37cbac00 ;  /* 0x37cbac0000007802 */ /* 0x000fe20000000f00 */
[----:B------:R-:W-:Y:S01]  /*0770*/  FMUL R7, R6, R6 ;  /* 0x0000000606077220 */ /* 0x000fe20000400000 */
[----:B------:R-:W-:Y:S01]  /*0780*/  LOP3.LUT R8, R3, 0x1, RZ, 0xc0, !PT ;  /* 0x0000000103087812 */ /* 0x000fe200078ec0ff */
[----:B------:R-:W0:Y:S01]  /*0790*/  LDC.64 R4, c[0x0][0x388] ;  /* 0x0000e200ff047b82 */ /* 0x000e220000000a00 */
[----:B------:R-:W-:Y:S02]  /*07a0*/  IMAD.MOV.U32 R9, RZ, RZ, 0x3effffff ;  /* 0x3effffffff097424 */ /* 0x000fe400078e00ff */
[----:B------:R-:W-:Y:S01]  /*07b0*/  FFMA R0, R7, R0, -0.0013887860113754868507 ;  /* 0xbab607ed07007423 */ /* 0x000fe20000000000 */
[----:B------:R-:W-:Y:S01]  /*07c0*/  ISETP.NE.U32.AND P0, PT, R8, 0x1, PT ;  /* 0x000000010800780c */ /* 0x000fe20003f05070 */
[----:B------:R-:W-:Y:S01]  /*07d0*/  IMAD.MOV.U32 R8, RZ, RZ, 0x3d2aaabb ;  /* 0x3d2aaabbff087424 */ /* 0x000fe200078e00ff */
[----:B------:R-:W-:Y:S02]  /*07e0*/  LOP3.LUT P1, RZ, R3, 0x2, RZ, 0xc0, !PT ;  /* 0x0000000203ff7812 */ /* 0x000fe4000782c0ff */
[----:B------:R-:W-:-:S02]  /*07f0*/  FSEL R0, R0, -0.00019574658654164522886, !P0 ;  /* 0xb94d415300007808 */ /* 0x000fc40004000000 */
[----:B------:R-:W-:Y:S02]  /*0800*/  FSEL R8, R8, 0.0083327032625675201416, !P0 ;  /* 0x3c0885e408087808 */ /* 0x000fe40004000000 */
[----:B------:R-:W-:-:S03]  /*0810*/  FSEL R3, -R9, -0.16666662693023681641, !P0 ;  /* 0xbe2aaaa809037808 */ /* 0x000fc60004000100 */
[----:B------:R-:W-:Y:S01]  /*0820*/  FFMA R8, R7, R0, R8 ;  /* 0x0000000007087223 */ /* 0x000fe20000000008 */
[----:B------:R-:W-:-:S03]  /*0830*/  FSEL R0, R6, 1, P0 ;  /* 0x3f80000006007808 */ /* 0x000fc60000000000 */
[C---:B------:R-:W-:Y:S02]  /*0840*/  FFMA R3, R7.reuse, R8, R3 ;  /* 0x0000000807037223 */ /* 0x040fe40000000003 */
[----:B------:R-:W-:-:S04]  /*0850*/  FFMA R7, R7, R0, RZ ;  /* 0x0000000007077223 */ /* 0x000fc800000000ff */
[----:B------:R-:W-:Y:S01]  /*0860*/  FFMA R3, R7, R3, R0 ;  /* 0x0000000307037223 */ /* 0x000fe20000000000 */
[----:B0-----:R-:W-:-:S04]  /*0870*/  IMAD.WIDE R4, R2, 0x4, R4 ;  /* 0x0000000402047825 */ /* 0x001fc800078e0204 */
[----:B------:R-:W-:-:S05]  /*0880*/  @P1 FADD R3, RZ, -R3 ;  /* 0x80000003ff031221 */ /* 0x000fca0000000000 */
[----:B------:R-:W-:Y:S01]  /*0890*/  STG.E desc[UR6][R4.64], R3 ;  /* 0x0000000304007986 */ /* 0x000fe2000c101906 */
[----:B------:R-:W-:Y:S05]  /*08a0*/  EXIT ;  /* 0x000000000000794d */ /* 0x000fea0003800000 */
.L_x_5:
[----:B------:R-:W-:-:S00]  /*08b0*/  BRA `(.L_x_5) ;  /* 0xfffffffc00fc7947 */ /* 0x000fc0000383ffff */
[----:B------:R-:W-:-:S00]  /*08c0*/  NOP ;  /* 0x0000000000007918 */ /* 0x000fc00000000000 */
        /* <DEDUP_REMOVED lines=11> */
.L_x_6:


//--------------------- .nv.global.init           --------------------------
	.section	.nv.global.init,"aw",@progbits
	.align	4
.nv.global.init:
	.type		__cudart_i2opi_f,@object
	.size		__cudart_i2opi_f,(.L_0 - __cudart_i2opi_f)
__cudart_i2opi_f:
        /*0000*/ 	.byte	0x41, 0x90, 0x43, 0x3c, 0x99, 0x95, 0x62, 0xdb, 0xc0, 0xdd, 0x34, 0xf5, 0xd1, 0x57, 0x27, 0xfc
        /*0010*/ 	.byte	0x29, 0x15, 0x44, 0x4e, 0x6e, 0x83, 0xf9, 0xa2
.L_0:


//--------------------- .nv.shared.reserved.0     --------------------------
	.section	.nv.shared.reserved.0,"aw",@nobits
	.weak		__nv_reservedSMEM_offset_0_alias
	.size		__nv_reservedSMEM_offset_0_alias, 0, 64
	.other		__nv_reservedSMEM_offset_0_alias,@"STO_CUDA_RESERVED_SHARED STV_DEFAULT"
__nv_reservedSMEM_offset_0_alias:
	.zero		0
	.zero		64


//--------------------- .nv.constant0._Z13calculateSinePfS_i --------------------------
	.section	.nv.constant0._Z13calculateSinePfS_i,"a",@progbits
	.sectionflags	@""
	.align	4
.nv.constant0._Z13calculateSinePfS_i:
	.zero		916


//--------------------- SYMBOLS --------------------------

	.type		.nv.reservedSmem.offset0,@object
	.size		.nv.reservedSmem.offset0,0x4
